//
// Generated by NVIDIA NVVM Compiler
//
// Compiler Build ID: CL-36424714
// Cuda compilation tools, release 13.0, V13.0.88
// Based on NVVM 20.0.0
//

.version 9.0
.target sm_100
.address_size 64

	// .globl	_Z4convPfS_S_S_iiiiiibb

.visible .entry _Z4convPfS_S_S_iiiiiibb(
	.param .u64 .ptr .align 1 _Z4convPfS_S_S_iiiiiibb_param_0,
	.param .u64 .ptr .align 1 _Z4convPfS_S_S_iiiiiibb_param_1,
	.param .u64 .ptr .align 1 _Z4convPfS_S_S_iiiiiibb_param_2,
	.param .u64 .ptr .align 1 _Z4convPfS_S_S_iiiiiibb_param_3,
	.param .u32 _Z4convPfS_S_S_iiiiiibb_param_4,
	.param .u32 _Z4convPfS_S_S_iiiiiibb_param_5,
	.param .u32 _Z4convPfS_S_S_iiiiiibb_param_6,
	.param .u32 _Z4convPfS_S_S_iiiiiibb_param_7,
	.param .u32 _Z4convPfS_S_S_iiiiiibb_param_8,
	.param .u32 _Z4convPfS_S_S_iiiiiibb_param_9,
	.param .u8 _Z4convPfS_S_S_iiiiiibb_param_10,
	.param .u8 _Z4convPfS_S_S_iiiiiibb_param_11
)
{
	.reg .pred 	%p<23>;
	.reg .b16 	%rs<3>;
	.reg .b32 	%r<92>;
	.reg .b32 	%f<129>;
	.reg .b64 	%rd<32>;

	ld.param.u64 	%rd9, [_Z4convPfS_S_S_iiiiiibb_param_1];
	ld.param.u64 	%rd10, [_Z4convPfS_S_S_iiiiiibb_param_2];
	ld.param.u64 	%rd8, [_Z4convPfS_S_S_iiiiiibb_param_3];
	ld.param.u32 	%r43, [_Z4convPfS_S_S_iiiiiibb_param_4];
	ld.param.u32 	%r47, [_Z4convPfS_S_S_iiiiiibb_param_5];
	ld.param.u32 	%r48, [_Z4convPfS_S_S_iiiiiibb_param_6];
	ld.param.u32 	%r44, [_Z4convPfS_S_S_iiiiiibb_param_7];
	ld.param.u32 	%r45, [_Z4convPfS_S_S_iiiiiibb_param_8];
	ld.param.u32 	%r46, [_Z4convPfS_S_S_iiiiiibb_param_9];
	ld.param.s8 	%rs1, [_Z4convPfS_S_S_iiiiiibb_param_10];
	ld.param.s8 	%rs2, [_Z4convPfS_S_S_iiiiiibb_param_11];
	cvta.to.global.u64 	%rd1, %rd10;
	cvta.to.global.u64 	%rd2, %rd9;
	mov.u32 	%r1, %ctaid.x;
	mov.u32 	%r49, %ctaid.y;
	mov.u32 	%r50, %ctaid.z;
	mov.u32 	%r51, %tid.x;
	mov.u32 	%r52, %tid.y;
	mov.u32 	%r53, %ntid.x;
	mad.lo.s32 	%r54, %r53, %r49, %r51;
	mov.u32 	%r55, %ntid.y;
	mad.lo.s32 	%r2, %r55, %r50, %r52;
	mad.lo.s32 	%r56, %r47, %r1, %r54;
	mul.lo.s32 	%r3, %r56, %r47;
	mul.lo.s32 	%r57, %r48, %r54;
	sub.s32 	%r58, %r57, %r44;
	mul.lo.s32 	%r59, %r58, %r43;
	max.s32 	%r4, %r59, 0;
	mul.lo.s32 	%r5, %r48, %r2;
	sub.s32 	%r60, %r5, %r44;
	max.s32 	%r6, %r60, 0;
	setp.lt.s32 	%p1, %r57, %r44;
	sub.s32 	%r61, %r44, %r57;
	selp.b32 	%r7, %r61, 0, %p1;
	sub.s32 	%r83, %r45, %r7;
	sub.s32 	%r9, %r47, %r44;
	setp.lt.s32 	%p2, %r54, %r9;
	@%p2 bra 	$L__BB0_2;
	div.s32 	%r62, %r4, %r43;
	sub.s32 	%r83, %r43, %r62;
$L__BB0_2:
	setp.gt.s32 	%p3, %r44, %r5;
	sub.s32 	%r63, %r44, %r5;
	selp.b32 	%r12, %r63, 0, %p3;
	sub.s32 	%r64, %r45, %r12;
	setp.lt.s32 	%p4, %r2, %r9;
	sub.s32 	%r65, %r43, %r6;
	selp.b32 	%r13, %r64, %r65, %p4;
	setp.lt.s32 	%p5, %r46, 1;
	mov.f32 	%f125, 0f00000000;
	@%p5 bra 	$L__BB0_22;
	add.s32 	%r14, %r4, %r6;
	mul.lo.s32 	%r15, %r46, %r1;
	and.b32  	%r16, %r13, 15;
	and.b32  	%r17, %r13, 7;
	and.b32  	%r18, %r13, 2147483632;
	and.b32  	%r19, %r13, 3;
	neg.s32 	%r20, %r18;
	add.s64 	%rd3, %rd1, 32;
	max.s32 	%r67, %r44, %r5;
	sub.s32 	%r21, %r67, %r5;
	add.s64 	%rd4, %rd2, 32;
	mov.f32 	%f125, 0f00000000;
	mov.b32 	%r84, 0;
$L__BB0_4:
	setp.lt.s32 	%p6, %r83, 1;
	@%p6 bra 	$L__BB0_21;
	mul.lo.s32 	%r23, %r84, %r43;
	add.s32 	%r69, %r84, %r15;
	mad.lo.s32 	%r24, %r69, %r45, %r7;
	mov.b32 	%r85, 0;
$L__BB0_6:
	setp.lt.s32 	%p7, %r13, 1;
	@%p7 bra 	$L__BB0_20;
	setp.lt.u32 	%p8, %r13, 16;
	add.s32 	%r71, %r85, %r23;
	mad.lo.s32 	%r26, %r71, %r43, %r14;
	add.s32 	%r72, %r85, %r24;
	mul.lo.s32 	%r27, %r72, %r45;
	add.s32 	%r28, %r27, %r12;
	mov.b32 	%r90, 0;
	@%p8 bra 	$L__BB0_10;
	add.s32 	%r87, %r21, %r27;
	mov.u32 	%r86, %r26;
	mov.u32 	%r88, %r20;
$L__BB0_9:
	.pragma "nounroll";
	mul.wide.s32 	%rd11, %r87, 4;
	add.s64 	%rd12, %rd3, %rd11;
	mul.wide.s32 	%rd13, %r86, 4;
	add.s64 	%rd14, %rd4, %rd13;
	ld.global.f32 	%f24, [%rd14+-32];
	ld.global.f32 	%f25, [%rd12+-32];
	fma.rn.f32 	%f26, %f24, %f25, %f125;
	ld.global.f32 	%f27, [%rd14+-28];
	ld.global.f32 	%f28, [%rd12+-28];
	fma.rn.f32 	%f29, %f27, %f28, %f26;
	ld.global.f32 	%f30, [%rd14+-24];
	ld.global.f32 	%f31, [%rd12+-24];
	fma.rn.f32 	%f32, %f30, %f31, %f29;
	ld.global.f32 	%f33, [%rd14+-20];
	ld.global.f32 	%f34, [%rd12+-20];
	fma.rn.f32 	%f35, %f33, %f34, %f32;
	ld.global.f32 	%f36, [%rd14+-16];
	ld.global.f32 	%f37, [%rd12+-16];
	fma.rn.f32 	%f38, %f36, %f37, %f35;
	ld.global.f32 	%f39, [%rd14+-12];
	ld.global.f32 	%f40, [%rd12+-12];
	fma.rn.f32 	%f41, %f39, %f40, %f38;
	ld.global.f32 	%f42, [%rd14+-8];
	ld.global.f32 	%f43, [%rd12+-8];
	fma.rn.f32 	%f44, %f42, %f43, %f41;
	ld.global.f32 	%f45, [%rd14+-4];
	ld.global.f32 	%f46, [%rd12+-4];
	fma.rn.f32 	%f47, %f45, %f46, %f44;
	ld.global.f32 	%f48, [%rd14];
	ld.global.f32 	%f49, [%rd12];
	fma.rn.f32 	%f50, %f48, %f49, %f47;
	ld.global.f32 	%f51, [%rd14+4];
	ld.global.f32 	%f52, [%rd12+4];
	fma.rn.f32 	%f53, %f51, %f52, %f50;
	ld.global.f32 	%f54, [%rd14+8];
	ld.global.f32 	%f55, [%rd12+8];
	fma.rn.f32 	%f56, %f54, %f55, %f53;
	ld.global.f32 	%f57, [%rd14+12];
	ld.global.f32 	%f58, [%rd12+12];
	fma.rn.f32 	%f59, %f57, %f58, %f56;
	ld.global.f32 	%f60, [%rd14+16];
	ld.global.f32 	%f61, [%rd12+16];
	fma.rn.f32 	%f62, %f60, %f61, %f59;
	ld.global.f32 	%f63, [%rd14+20];
	ld.global.f32 	%f64, [%rd12+20];
	fma.rn.f32 	%f65, %f63, %f64, %f62;
	ld.global.f32 	%f66, [%rd14+24];
	ld.global.f32 	%f67, [%rd12+24];
	fma.rn.f32 	%f68, %f66, %f67, %f65;
	ld.global.f32 	%f69, [%rd14+28];
	ld.global.f32 	%f70, [%rd12+28];
	fma.rn.f32 	%f125, %f69, %f70, %f68;
	add.s32 	%r88, %r88, 16;
	add.s32 	%r87, %r87, 16;
	add.s32 	%r86, %r86, 16;
	setp.ne.s32 	%p9, %r88, 0;
	mov.u32 	%r90, %r18;
	@%p9 bra 	$L__BB0_9;
$L__BB0_10:
	setp.eq.s32 	%p10, %r16, 0;
	@%p10 bra 	$L__BB0_20;
	add.s32 	%r73, %r16, -1;
	setp.lt.u32 	%p11, %r73, 7;
	@%p11 bra 	$L__BB0_13;
	add.s32 	%r74, %r26, %r90;
	mul.wide.s32 	%rd15, %r74, 4;
	add.s64 	%rd16, %rd2, %rd15;
	ld.global.f32 	%f72, [%rd16];
	add.s32 	%r75, %r28, %r90;
	mul.wide.s32 	%rd17, %r75, 4;
	add.s64 	%rd18, %rd1, %rd17;
	ld.global.f32 	%f73, [%rd18];
	fma.rn.f32 	%f74, %f72, %f73, %f125;
	ld.global.f32 	%f75, [%rd16+4];
	ld.global.f32 	%f76, [%rd18+4];
	fma.rn.f32 	%f77, %f75, %f76, %f74;
	ld.global.f32 	%f78, [%rd16+8];
	ld.global.f32 	%f79, [%rd18+8];
	fma.rn.f32 	%f80, %f78, %f79, %f77;
	ld.global.f32 	%f81, [%rd16+12];
	ld.global.f32 	%f82, [%rd18+12];
	fma.rn.f32 	%f83, %f81, %f82, %f80;
	ld.global.f32 	%f84, [%rd16+16];
	ld.global.f32 	%f85, [%rd18+16];
	fma.rn.f32 	%f86, %f84, %f85, %f83;
	ld.global.f32 	%f87, [%rd16+20];
	ld.global.f32 	%f88, [%rd18+20];
	fma.rn.f32 	%f89, %f87, %f88, %f86;
	ld.global.f32 	%f90, [%rd16+24];
	ld.global.f32 	%f91, [%rd18+24];
	fma.rn.f32 	%f92, %f90, %f91, %f89;
	ld.global.f32 	%f93, [%rd16+28];
	ld.global.f32 	%f94, [%rd18+28];
	fma.rn.f32 	%f125, %f93, %f94, %f92;
	add.s32 	%r90, %r90, 8;
$L__BB0_13:
	setp.eq.s32 	%p12, %r17, 0;
	@%p12 bra 	$L__BB0_20;
	add.s32 	%r76, %r17, -1;
	setp.lt.u32 	%p13, %r76, 3;
	@%p13 bra 	$L__BB0_16;
	add.s32 	%r77, %r26, %r90;
	mul.wide.s32 	%rd19, %r77, 4;
	add.s64 	%rd20, %rd2, %rd19;
	ld.global.f32 	%f96, [%rd20];
	add.s32 	%r78, %r28, %r90;
	mul.wide.s32 	%rd21, %r78, 4;
	add.s64 	%rd22, %rd1, %rd21;
	ld.global.f32 	%f97, [%rd22];
	fma.rn.f32 	%f98, %f96, %f97, %f125;
	ld.global.f32 	%f99, [%rd20+4];
	ld.global.f32 	%f100, [%rd22+4];
	fma.rn.f32 	%f101, %f99, %f100, %f98;
	ld.global.f32 	%f102, [%rd20+8];
	ld.global.f32 	%f103, [%rd22+8];
	fma.rn.f32 	%f104, %f102, %f103, %f101;
	ld.global.f32 	%f105, [%rd20+12];
	ld.global.f32 	%f106, [%rd22+12];
	fma.rn.f32 	%f125, %f105, %f106, %f104;
	add.s32 	%r90, %r90, 4;
$L__BB0_16:
	setp.eq.s32 	%p14, %r19, 0;
	@%p14 bra 	$L__BB0_20;
	setp.eq.s32 	%p15, %r19, 1;
	add.s32 	%r79, %r26, %r90;
	mul.wide.s32 	%rd23, %r79, 4;
	add.s64 	%rd5, %rd2, %rd23;
	ld.global.f32 	%f107, [%rd5];
	add.s32 	%r80, %r28, %r90;
	mul.wide.s32 	%rd24, %r80, 4;
	add.s64 	%rd6, %rd1, %rd24;
	ld.global.f32 	%f108, [%rd6];
	fma.rn.f32 	%f125, %f107, %f108, %f125;
	@%p15 bra 	$L__BB0_20;
	setp.eq.s32 	%p16, %r19, 2;
	ld.global.f32 	%f109, [%rd5+4];
	ld.global.f32 	%f110, [%rd6+4];
	fma.rn.f32 	%f125, %f109, %f110, %f125;
	@%p16 bra 	$L__BB0_20;
	ld.global.f32 	%f111, [%rd5+8];
	ld.global.f32 	%f112, [%rd6+8];
	fma.rn.f32 	%f125, %f111, %f112, %f125;
$L__BB0_20:
	add.s32 	%r85, %r85, 1;
	setp.ne.s32 	%p17, %r85, %r83;
	@%p17 bra 	$L__BB0_6;
$L__BB0_21:
	add.s32 	%r84, %r84, 1;
	setp.ne.s32 	%p18, %r84, %r46;
	@%p18 bra 	$L__BB0_4;
$L__BB0_22:
	min.s32 	%r81, %r13, %r83;
	setp.lt.s32 	%p19, %r81, 1;
	@%p19 bra 	$L__BB0_26;
	setp.ne.s16 	%p20, %rs1, 1;
	@%p20 bra 	$L__BB0_25;
	ld.param.u64 	%rd31, [_Z4convPfS_S_S_iiiiiibb_param_0];
	cvta.to.global.u64 	%rd25, %rd31;
	mul.wide.u32 	%rd26, %r1, 4;
	add.s64 	%rd27, %rd25, %rd26;
	ld.global.f32 	%f113, [%rd27];
	add.f32 	%f125, %f125, %f113;
$L__BB0_25:
	setp.eq.s16 	%p21, %rs2, 1;
	setp.lt.f32 	%p22, %f125, 0f00000000;
	selp.f32 	%f114, 0f00000000, %f125, %p22;
	selp.f32 	%f115, %f114, %f125, %p21;
	add.s32 	%r82, %r3, %r2;
	cvta.to.global.u64 	%rd28, %rd8;
	mul.wide.s32 	%rd29, %r82, 4;
	add.s64 	%rd30, %rd28, %rd29;
	st.global.f32 	[%rd30], %f115;
$L__BB0_26:
	ret;

}


// ===== COMPILED SASS (sm_100) =====

	.target	sm_100

	.elftype	@"ET_EXEC"


//--------------------- .note.nv.tkinfo           --------------------------
	.section	.note.nv.tkinfo,"",@"SHT_NOTE"
	.sectionflags	@"SHF_NOTE_NV_TKINFO"
	.tkinfo
        /*0018*/ 	.word	0x00000002
        /*0030*/ 	.string	""
        /*0030*/ 	.string	"ptxas"
        /*0030*/ 	.string	"Cuda compilation tools, release 13.0, V13.0.88"
        /*0030*/ 	.string	"Build cuda_13.0.r13.0/compiler.36424714_0"
        /*0030*/ 	.string	"-arch sm_100 -m 64 "



//--------------------- .note.nv.cuinfo           --------------------------
	.section	.note.nv.cuinfo,"",@"SHT_NOTE"
	.sectionflags	@"SHF_NOTE_NV_CUINFO"
        /*0018*/ 	.short	0x0002
        /*001a*/ 	.short	0x0064
        /*001c*/ 	.short	0x0082
	.zero		2


//--------------------- .nv.info                  --------------------------
	.section	.nv.info,"",@"SHT_CUDA_INFO"
	.align	4


	//----- nvinfo : EIATTR_REGCOUNT
	.align		4
        /*0000*/ 	.byte	0x04, 0x2f
        /*0002*/ 	.short	(.L_1 - .L_0)
	.align		4
.L_0:
        /*0004*/ 	.word	index@(_Z4convPfS_S_S_iiiiiibb)
        /*0008*/ 	.word	0x00000020


	//----- nvinfo : EIATTR_FRAME_SIZE
	.align		4
.L_1:
        /*000c*/ 	.byte	0x04, 0x11
        /*000e*/ 	.short	(.L_3 - .L_2)
	.align		4
.L_2:
        /*0010*/ 	.word	index@(_Z4convPfS_S_S_iiiiiibb)
        /*0014*/ 	.word	0x00000000


	//----- nvinfo : EIATTR_MIN_STACK_SIZE
	.align		4
.L_3:
        /*0018*/ 	.byte	0x04, 0x12
        /*001a*/ 	.short	(.L_5 - .L_4)
	.align		4
.L_4:
        /*001c*/ 	.word	index@(_Z4convPfS_S_S_iiiiiibb)
        /*0020*/ 	.word	0x00000000
.L_5:


//--------------------- .nv.compat                --------------------------
	.section	.nv.compat,"",@"SHT_CUDA_COMPAT_INFO"
	.align	4
        /*0000*/ 	.byte	0x02, 0x09, 0x00, 0x00, 0x02, 0x02, 0x01, 0x00, 0x02, 0x05, 0x05, 0x00, 0x03, 0x07, 0x01, 0x01
        /*0010*/ 	.byte	0x02, 0x03, 0x00, 0x00, 0x02, 0x06, 0x01, 0x00, 0x04, 0x0b, 0x08, 0x00, 0x09, 0x00, 0x00, 0x00
        /*0020*/ 	.byte	0x00, 0x00, 0x00, 0x00


//--------------------- .nv.info._Z4convPfS_S_S_iiiiiibb --------------------------
	.section	.nv.info._Z4convPfS_S_S_iiiiiibb,"",@"SHT_CUDA_INFO"
	.sectionflags	@""
	.align	4


	//----- nvinfo : EIATTR_CUDA_API_VERSION
	.align		4
        /*0000*/ 	.byte	0x04, 0x37
        /*0002*/ 	.short	(.L_7 - .L_6)
.L_6:
        /*0004*/ 	.word	0x00000082


	//----- nvinfo : EIATTR_KPARAM_INFO
	.align		4
.L_7:
        /*0008*/ 	.byte	0x04, 0x17
        /*000a*/ 	.short	(.L_9 - .L_8)
.L_8:
        /*000c*/ 	.word	0x00000000
        /*0010*/ 	.short	0x000b
        /*0012*/ 	.short	0x0039
        /*0014*/ 	.byte	0x00, 0xf0, 0x05, 0x00


	//----- nvinfo : EIATTR_KPARAM_INFO
	.align		4
.L_9:
        /*0018*/ 	.byte	0x04, 0x17
        /*001a*/ 	.short	(.L_11 - .L_10)
.L_10:
        /*001c*/ 	.word	0x00000000
        /*0020*/ 	.short	0x000a
        /*0022*/ 	.short	0x0038
        /*0024*/ 	.byte	0x00, 0xf0, 0x05, 0x00


	//----- nvinfo : EIATTR_KPARAM_INFO
	.align		4
.L_11:
        /*0028*/ 	.byte	0x04, 0x17
        /*002a*/ 	.short	(.L_13 - .L_12)
.L_12:
        /*002c*/ 	.word	0x00000000
        /*0030*/ 	.short	0x0009
        /*0032*/ 	.short	0x0034
        /*0034*/ 	.byte	0x00, 0xf0, 0x11, 0x00


	//----- nvinfo : EIATTR_KPARAM_INFO
	.align		4
.L_13:
        /*0038*/ 	.byte	0x04, 0x17
        /*003a*/ 	.short	(.L_15 - .L_14)
.L_14:
        /*003c*/ 	.word	0x00000000
        /*0040*/ 	.short	0x0008
        /*0042*/ 	.short	0x0030
        /*0044*/ 	.byte	0x00, 0xf0, 0x11, 0x00


	//----- nvinfo : EIATTR_KPARAM_INFO
	.align		4
.L_15:
        /*0048*/ 	.byte	0x04, 0x17
        /*004a*/ 	.short	(.L_17 - .L_16)
.L_16:
        /*004c*/ 	.word	0x00000000
        /*0050*/ 	.short	0x0007
        /*0052*/ 	.short	0x002c
        /*0054*/ 	.byte	0x00, 0xf0, 0x11, 0x00


	//----- nvinfo : EIATTR_KPARAM_INFO
	.align		4
.L_17:
        /*0058*/ 	.byte	0x04, 0x17
        /*005a*/ 	.short	(.L_19 - .L_18)
.L_18:
        /*005c*/ 	.word	0x00000000
        /*0060*/ 	.short	0x0006
        /*0062*/ 	.short	0x0028
        /*0064*/ 	.byte	0x00, 0xf0, 0x11, 0x00


	//----- nvinfo : EIATTR_KPARAM_INFO
	.align		4
.L_19:
        /*0068*/ 	.byte	0x04, 0x17
        /*006a*/ 	.short	(.L_21 - .L_20)
.L_20:
        /*006c*/ 	.word	0x00000000
        /*0070*/ 	.short	0x0005
        /*0072*/ 	.short	0x0024
        /*0074*/ 	.byte	0x00, 0xf0, 0x11, 0x00


	//----- nvinfo : EIATTR_KPARAM_INFO
	.align		4
.L_21:
        /*0078*/ 	.byte	0x04, 0x17
        /*007a*/ 	.short	(.L_23 - .L_22)
.L_22:
        /*007c*/ 	.word	0x00000000
        /*0080*/ 	.short	0x0004
        /*0082*/ 	.short	0x0020
        /*0084*/ 	.byte	0x00, 0xf0, 0x11, 0x00


	//----- nvinfo : EIATTR_KPARAM_INFO
	.align		4
.L_23:
        /*0088*/ 	.byte	0x04, 0x17
        /*008a*/ 	.short	(.L_25 - .L_24)
.L_24:
        /*008c*/ 	.word	0x00000000
        /*0090*/ 	.short	0x0003
        /*0092*/ 	.short	0x0018
        /*0094*/ 	.byte	0x00, 0xf5, 0x21, 0x00


	//----- nvinfo : EIATTR_KPARAM_INFO
	.align		4
.L_25:
        /*0098*/ 	.byte	0x04, 0x17
        /*009a*/ 	.short	(.L_27 - .L_26)
.L_26:
        /*009c*/ 	.word	0x00000000
        /*00a0*/ 	.short	0x0002
        /*00a2*/ 	.short	0x0010
        /*00a4*/ 	.byte	0x00, 0xf5, 0x21, 0x00


	//----- nvinfo : EIATTR_KPARAM_INFO
	.align		4
.L_27:
        /*00a8*/ 	.byte	0x04, 0x17
        /*00aa*/ 	.short	(.L_29 - .L_28)
.L_28:
        /*00ac*/ 	.word	0x00000000
        /*00b0*/ 	.short	0x0001
        /*00b2*/ 	.short	0x0008
        /*00b4*/ 	.byte	0x00, 0xf5, 0x21, 0x00


	//----- nvinfo : EIATTR_KPARAM_INFO
	.align		4
.L_29:
        /*00b8*/ 	.byte	0x04, 0x17
        /*00ba*/ 	.short	(.L_31 - .L_30)
.L_30:
        /*00bc*/ 	.word	0x00000000
        /*00c0*/ 	.short	0x0000
        /*00c2*/ 	.short	0x0000
        /*00c4*/ 	.byte	0x00, 0xf5, 0x21, 0x00


	//----- nvinfo : EIATTR_SPARSE_MMA_MASK
	.align		4
.L_31:
        /*00c8*/ 	.byte	0x03, 0x50
        /*00ca*/ 	.short	0x0000


	//----- nvinfo : EIATTR_MAXREG_COUNT
	.align		4
        /*00cc*/ 	.byte	0x03, 0x1b
        /*00ce*/ 	.short	0x00ff


	//----- nvinfo : EIATTR_MERCURY_ISA_VERSION
	.align		4
        /*00d0*/ 	.byte	0x03, 0x5f
        /*00d2*/ 	.short	0x0101


	//----- nvinfo : EIATTR_VRC_CTA_INIT_COUNT
	.align		4
        /*00d4*/ 	.byte	0x02, 0x4a
	.zero		1
	.zero		1


	//----- nvinfo : EIATTR_EXIT_INSTR_OFFSETS
	.align		4
        /*00d8*/ 	.byte	0x04, 0x1c
        /*00da*/ 	.short	(.L_33 - .L_32)


	//   ....[0]....
.L_32:
        /*00dc*/ 	.word	0x00001050


	//   ....[1]....
        /*00e0*/ 	.word	0x00001160


	//----- nvinfo : EIATTR_CRS_STACK_SIZE
	.align		4
.L_33:
        /*00e4*/ 	.byte	0x04, 0x1e
        /*00e6*/ 	.short	(.L_35 - .L_34)
.L_34:
        /*00e8*/ 	.word	0x00000000


	//----- nvinfo : EIATTR_CBANK_PARAM_SIZE
	.align		4
.L_35:
        /*00ec*/ 	.byte	0x03, 0x19
        /*00ee*/ 	.short	0x003a


	//----- nvinfo : EIATTR_PARAM_CBANK
	.align		4
        /*00f0*/ 	.byte	0x04, 0x0a
        /*00f2*/ 	.short	(.L_37 - .L_36)
	.align		4
.L_36:
        /*00f4*/ 	.word	index@(.nv.constant0._Z4convPfS_S_S_iiiiiibb)
        /*00f8*/ 	.short	0x0380
        /*00fa*/ 	.short	0x003a


	//----- nvinfo : EIATTR_SW_WAR
	.align		4
.L_37:
        /*00fc*/ 	.byte	0x04, 0x36
        /*00fe*/ 	.short	(.L_39 - .L_38)
.L_38:
        /*0100*/ 	.word	0x00000008
.L_39:


//--------------------- .nv.callgraph             --------------------------
	.section	.nv.callgraph,"",@"SHT_CUDA_CALLGRAPH"
	.align	4
	.sectionentsize	8
	.align		4
        /*0000*/ 	.word	0x00000000
	.align		4
        /*0004*/ 	.word	0xffffffff
	.align		4
        /*0008*/ 	.word	0x00000000
	.align		4
        /*000c*/ 	.word	0xfffffffe
	.align		4
        /*0010*/ 	.word	0x00000000
	.align		4
        /*0014*/ 	.word	0xfffffffd
	.align		4
        /*0018*/ 	.word	0x00000000
	.align		4
        /*001c*/ 	.word	0xfffffffc


//--------------------- .text._Z4convPfS_S_S_iiiiiibb --------------------------
	.section	.text._Z4convPfS_S_S_iiiiiibb,"ax",@progbits
	.align	128
        .global         _Z4convPfS_S_S_iiiiiibb
        .type           _Z4convPfS_S_S_iiiiiibb,@function
        .size           _Z4convPfS_S_S_iiiiiibb,(.L_x_18 - _Z4convPfS_S_S_iiiiiibb)
        .other          _Z4convPfS_S_S_iiiiiibb,@"STO_CUDA_ENTRY STV_DEFAULT"
_Z4convPfS_S_S_iiiiiibb:
.text._Z4convPfS_S_S_iiiiiibb:
[----:B------:R-:W-:Y:S01]  /*0000*/  LDC R1, c[0x0][0x37c] ;  /* 0x0000df00ff017b82 */ /* 0x000fe20000000800 */
[----:B------:R-:W0:Y:S07]  /*0010*/  S2R R5, SR_TID.X ;  /* 0x0000000000057919 */ /* 0x000e2e0000002100 */
[----:B------:R-:W0:Y:S01]  /*0020*/  S2UR UR4, SR_CTAID.Y ;  /* 0x00000000000479c3 */ /* 0x000e220000002600 */
[----:B------:R-:W-:Y:S01]  /*0030*/  BSSY.RECONVERGENT B0, `(.L_x_0) ;  /* 0x000002e000007945 */ /* 0x000fe20003800200 */
[----:B------:R-:W1:Y:S01]  /*0040*/  S2R R12, SR_TID.Y ;  /* 0x00000000000c7919 */ /* 0x000e620000002200 */
[----:B------:R-:W2:Y:S05]  /*0050*/  S2R R18, SR_CTAID.X ;  /* 0x0000000000127919 */ /* 0x000eaa0000002500 */
[----:B------:R-:W0:Y:S08]  /*0060*/  LDC R0, c[0x0][0x360] ;  /* 0x0000d800ff007b82 */ /* 0x000e300000000800 */
[----:B------:R-:W3:Y:S08]  /*0070*/  LDC.64 R2, c[0x0][0x3a8] ;  /* 0x0000ea00ff027b82 */ /* 0x000ef00000000a00 */
[----:B------:R-:W4:Y:S08]  /*0080*/  LDC.64 R8, c[0x0][0x3a0] ;  /* 0x0000e800ff087b82 */ /* 0x000f300000000a00 */
[----:B------:R-:W1:Y:S01]  /*0090*/  S2UR UR5, SR_CTAID.Z ;  /* 0x00000000000579c3 */ /* 0x000e620000002700 */
[----:B0-----:R-:W-:Y:S01]  /*00a0*/  IMAD R5, R0, UR4, R5 ;  /* 0x0000000400057c24 */ /* 0x001fe2000f8e0205 */
[----:B------:R-:W0:Y:S06]  /*00b0*/  LDCU UR4, c[0x0][0x3b0] ;  /* 0x00007600ff0477ac */ /* 0x000e2c0008000800 */
[----:B------:R-:W1:Y:S01]  /*00c0*/  LDC R11, c[0x0][0x364] ;  /* 0x0000d900ff0b7b82 */ /* 0x000e620000000800 */
[----:B---3--:R-:W-:-:S04]  /*00d0*/  IMAD R4, R5, R2, RZ ;  /* 0x0000000205047224 */ /* 0x008fc800078e02ff */
[----:B------:R-:W-:Y:S01]  /*00e0*/  IMAD.IADD R19, R3, 0x1, -R4 ;  /* 0x0000000103137824 */ /* 0x000fe200078e0a04 */
[CC--:B------:R-:W-:Y:S02]  /*00f0*/  IADD3 R7, PT, PT, R4.reuse, -R3.reuse, RZ ;  /* 0x8000000304077210 */ /* 0x0c0fe40007ffe0ff */
[-C--:B----4-:R-:W-:Y:S02]  /*0100*/  IADD3 R0, PT, PT, R9, -R3.reuse, RZ ;  /* 0x8000000309007210 */ /* 0x090fe40007ffe0ff */
[----:B------:R-:W-:Y:S01]  /*0110*/  ISETP.GE.AND P0, PT, R4, R3, PT ;  /* 0x000000030400720c */ /* 0x000fe20003f06270 */
[----:B------:R-:W-:Y:S01]  /*0120*/  IMAD R7, R7, R8, RZ ;  /* 0x0000000807077224 */ /* 0x000fe200078e02ff */
[----:B------:R-:W-:Y:S02]  /*0130*/  ISETP.GE.AND P1, PT, R5, R0, PT ;  /* 0x000000000500720c */ /* 0x000fe40003f26270 */
[----:B------:R-:W-:Y:S02]  /*0140*/  SEL R19, R19, RZ, !P0 ;  /* 0x000000ff13137207 */ /* 0x000fe40004000000 */
[----:B------:R-:W-:-:S02]  /*0150*/  VIMNMX R7, PT, PT, RZ, R7, !PT ;  /* 0x00000007ff077248 */ /* 0x000fc40007fe0100 */
[----:B0-----:R-:W-:Y:S01]  /*0160*/  IADD3 R13, PT, PT, -R19, UR4, RZ ;  /* 0x00000004130d7c10 */ /* 0x001fe2000fffe1ff */
[----:B-1----:R-:W-:-:S06]  /*0170*/  IMAD R12, R11, UR5, R12 ;  /* 0x000000050b0c7c24 */ /* 0x002fcc000f8e020c */
[----:B--2---:R-:W-:Y:S05]  /*0180*/  @!P1 BRA `(.L_x_1) ;  /* 0x0000000000609947 */ /* 0x004fea0003800000 */
[----:B------:R-:W-:-:S04]  /*0190*/  IABS R13, R8 ;  /* 0x00000008000d7213 */ /* 0x000fc80000000000 */
[----:B------:R-:W0:Y:S08]  /*01a0*/  I2F.RP R4, R13 ;  /* 0x0000000d00047306 */ /* 0x000e300000209400 */
[----:B0-----:R-:W0:Y:S02]  /*01b0*/  MUFU.RCP R4, R4 ;  /* 0x0000000400047308 */ /* 0x001e240000001000 */
[----:B0-----:R-:W-:-:S06]  /*01c0*/  IADD3 R10, PT, PT, R4, 0xffffffe, RZ ;  /* 0x0ffffffe040a7810 */ /* 0x001fcc0007ffe0ff */
[----:B------:R0:W1:Y:S02]  /*01d0*/  F2I.FTZ.U32.TRUNC.NTZ R11, R10 ;  /* 0x0000000a000b7305 */ /* 0x000064000021f000 */
[----:B0-----:R-:W-:Y:S01]  /*01e0*/  IMAD.MOV.U32 R10, RZ, RZ, RZ ;  /* 0x000000ffff0a7224 */ /* 0x001fe200078e00ff */
[----:B-1----:R-:W-:-:S05]  /*01f0*/  IADD3 R6, PT, PT, RZ, -R11, RZ ;  /* 0x8000000bff067210 */ /* 0x002fca0007ffe0ff */
[----:B------:R-:W-:Y:S01]  /*0200*/  IMAD R15, R6, R13, RZ ;  /* 0x0000000d060f7224 */ /* 0x000fe200078e02ff */
[----:B------:R-:W-:-:S03]  /*0210*/  IABS R6, R7 ;  /* 0x0000000700067213 */ /* 0x000fc60000000000 */
[----:B------:R-:W-:-:S06]  /*0220*/  IMAD.HI.U32 R11, R11, R15, R10 ;  /* 0x0000000f0b0b7227 */ /* 0x000fcc00078e000a */
[----:B------:R-:W-:-:S05]  /*0230*/  IMAD.HI.U32 R11, R11, R6, RZ ;  /* 0x000000060b0b7227 */ /* 0x000fca00078e00ff */
[----:B------:R-:W-:-:S05]  /*0240*/  IADD3 R4, PT, PT, -R11, RZ, RZ ;  /* 0x000000ff0b047210 */ /* 0x000fca0007ffe1ff */
[----:B------:R-:W-:-:S05]  /*0250*/  IMAD R4, R13, R4, R6 ;  /* 0x000000040d047224 */ /* 0x000fca00078e0206 */
[----:B------:R-:W-:-:S13]  /*0260*/  ISETP.GT.U32.AND P2, PT, R13, R4, PT ;  /* 0x000000040d00720c */ /* 0x000fda0003f44070 */
[-C--:B------:R-:W-:Y:S01]  /*0270*/  @!P2 IADD3 R4, PT, PT, R4, -R13.reuse, RZ ;  /* 0x8000000d0404a210 */ /* 0x080fe20007ffe0ff */
[----:B------:R-:W-:Y:S01]  /*0280*/  @!P2 VIADD R11, R11, 0x1 ;  /* 0x000000010b0ba836 */ /* 0x000fe20000000000 */
[----:B------:R-:W-:Y:S02]  /*0290*/  ISETP.NE.AND P2, PT, R8, RZ, PT ;  /* 0x000000ff0800720c */ /* 0x000fe40003f45270 */
[----:B------:R-:W-:Y:S02]  /*02a0*/  ISETP.GE.U32.AND P0, PT, R4, R13, PT ;  /* 0x0000000d0400720c */ /* 0x000fe40003f06070 */
[----:B------:R-:W-:-:S04]  /*02b0*/  LOP3.LUT R4, R7, R8, RZ, 0x3c, !PT ;  /* 0x0000000807047212 */ /* 0x000fc800078e3cff */
[----:B------:R-:W-:-:S07]  /*02c0*/  ISETP.GE.AND P1, PT, R4, RZ, PT ;  /* 0x000000ff0400720c */ /* 0x000fce0003f26270 */
[----:B------:R-:W-:-:S06]  /*02d0*/  @P0 IADD3 R11, PT, PT, R11, 0x1, RZ ;  /* 0x000000010b0b0810 */ /* 0x000fcc0007ffe0ff */
[----:B------:R-:W-:Y:S02]  /*02e0*/  @!P1 IADD3 R11, PT, PT, -R11, RZ, RZ ;  /* 0x000000ff0b0b9210 */ /* 0x000fe40007ffe1ff */
[----:B------:R-:W-:-:S05]  /*02f0*/  @!P2 LOP3.LUT R11, RZ, R8, RZ, 0x33, !PT ;  /* 0x00000008ff0ba212 */ /* 0x000fca00078e33ff */
[----:B------:R-:W-:-:S07]  /*0300*/  IMAD.IADD R13, R8, 0x1, -R11 ;  /* 0x00000001080d7824 */ /* 0x000fce00078e0a0b */
.L_x_1:
[----:B------:R-:W-:Y:S05]  /*0310*/  BSYNC.RECONVERGENT B0 ;  /* 0x0000000000007941 */ /* 0x000fea0003800200 */
.L_x_0:
[----:B------:R-:W0:Y:S01]  /*0320*/  LDCU UR5, c[0x0][0x3b4] ;  /* 0x00007680ff0577ac */ /* 0x000e220008000800 */
[C---:B------:R-:W-:Y:S01]  /*0330*/  IMAD R2, R12.reuse, R2, RZ ;  /* 0x000000020c027224 */ /* 0x040fe200078e02ff */
[----:B------:R-:W-:Y:S01]  /*0340*/  ISETP.GE.AND P1, PT, R12, R0, PT ;  /* 0x000000000c00720c */ /* 0x000fe20003f26270 */
[----:B------:R-:W-:Y:S01]  /*0350*/  IMAD R9, R18, R9, R5 ;  /* 0x0000000912097224 */ /* 0x000fe200078e0205 */
[----:B------:R-:W1:Y:S02]  /*0360*/  LDCU.64 UR12, c[0x0][0x358] ;  /* 0x00006b00ff0c77ac */ /* 0x000e640008000a00 */
[CC--:B------:R-:W-:Y:S02]  /*0370*/  ISETP.GE.AND P0, PT, R2.reuse, R3.reuse, PT ;  /* 0x000000030200720c */ /* 0x0c0fe40003f06270 */
[CC--:B------:R-:W-:Y:S02]  /*0380*/  IADD3 R11, PT, PT, -R2.reuse, R3.reuse, RZ ;  /* 0x00000003020b7210 */ /* 0x0c0fe40007ffe1ff */
[----:B------:R-:W-:-:S02]  /*0390*/  VIADDMNMX R0, R2, -R3, RZ, !PT ;  /* 0x8000000302007246 */ /* 0x000fc400078001ff */
[----:B------:R-:W-:-:S04]  /*03a0*/  SEL R11, R11, RZ, !P0 ;  /* 0x000000ff0b0b7207 */ /* 0x000fc80004000000 */
[----:B------:R-:W-:Y:S01]  /*03b0*/  IADD3 R10, PT, PT, -R11, UR4, RZ ;  /* 0x000000040b0a7c10 */ /* 0x000fe2000fffe1ff */
[----:B0-----:R-:W-:Y:S01]  /*03c0*/  UISETP.GE.AND UP0, UPT, UR5, 0x1, UPT ;  /* 0x000000010500788c */ /* 0x001fe2000bf06270 */
[----:B------:R-:W-:Y:S01]  /*03d0*/  @P1 IADD3 R10, PT, PT, -R0, R8, RZ ;  /* 0x00000008000a1210 */ /* 0x000fe20007ffe1ff */
[----:B------:R-:W-:-:S07]  /*03e0*/  IMAD.MOV.U32 R8, RZ, RZ, RZ ;  /* 0x000000ffff087224 */ /* 0x000fce00078e00ff */
[----:B-1----:R-:W-:Y:S05]  /*03f0*/  BRA.U !UP0, `(.L_x_2) ;  /* 0x0000000d080c7547 */ /* 0x002fea000b800000 */
[----:B------:R-:W0:Y:S01]  /*0400*/  LDCU.64 UR8, c[0x0][0x390] ;  /* 0x00007200ff0877ac */ /* 0x000e220008000a00 */
[----:B------:R-:W-:Y:S01]  /*0410*/  VIMNMX R3, PT, PT, R2, R3, !PT ;  /* 0x0000000302037248 */ /* 0x000fe20007fe0100 */
[----:B------:R-:W-:Y:S01]  /*0420*/  IMAD.MOV.U32 R8, RZ, RZ, RZ ;  /* 0x000000ffff087224 */ /* 0x000fe200078e00ff */
[----:B------:R-:W-:Y:S01]  /*0430*/  LOP3.LUT R4, R10, 0x7ffffff0, RZ, 0xc0, !PT ;  /* 0x7ffffff00a047812 */ /* 0x000fe200078ec0ff */
[----:B------:R-:W1:Y:S01]  /*0440*/  LDCU.64 UR10, c[0x0][0x388] ;  /* 0x00007100ff0a77ac */ /* 0x000e620008000a00 */
[----:B------:R-:W-:Y:S02]  /*0450*/  IADD3 R7, PT, PT, R7, R0, RZ ;  /* 0x0000000007077210 */ /* 0x000fe40007ffe0ff */
[----:B------:R-:W-:Y:S01]  /*0460*/  IADD3 R6, PT, PT, -R2, R3, RZ ;  /* 0x0000000302067210 */ /* 0x000fe20007ffe1ff */
[----:B------:R-:W-:Y:S01]  /*0470*/  UMOV UR4, URZ ;  /* 0x000000ff00047c82 */ /* 0x000fe20008000000 */
[C---:B------:R-:W-:Y:S02]  /*0480*/  LOP3.LUT R5, R10.reuse, 0xf, RZ, 0xc0, !PT ;  /* 0x0000000f0a057812 */ /* 0x040fe400078ec0ff */
[----:B------:R-:W-:-:S02]  /*0490*/  LOP3.LUT R3, R10, 0x7, RZ, 0xc0, !PT ;  /* 0x000000070a037812 */ /* 0x000fc400078ec0ff */
[----:B------:R-:W-:Y:S02]  /*04a0*/  LOP3.LUT R2, R10, 0x3, RZ, 0xc0, !PT ;  /* 0x000000030a027812 */ /* 0x000fe400078ec0ff */
[----:B------:R-:W-:Y:S01]  /*04b0*/  IADD3 R0, PT, PT, -R4, RZ, RZ ;  /* 0x000000ff04007210 */ /* 0x000fe20007ffe1ff */
[----:B0-----:R-:W-:Y:S02]  /*04c0*/  UIADD3 UR7, UP0, UPT, UR8, 0x20, URZ ;  /* 0x0000002008077890 */ /* 0x001fe4000ff1e0ff */
[----:B-1----:R-:W-:Y:S02]  /*04d0*/  UIADD3 UR5, UP1, UPT, UR10, 0x20, URZ ;  /* 0x000000200a057890 */ /* 0x002fe4000ff3e0ff */
[----:B------:R-:W-:Y:S02]  /*04e0*/  UIADD3.X UR8, UPT, UPT, URZ, UR9, URZ, UP0, !UPT ;  /* 0x00000009ff087290 */ /* 0x000fe400087fe4ff */
[----:B------:R-:W-:-:S12]  /*04f0*/  UIADD3.X UR6, UPT, UPT, URZ, UR11, URZ, UP1, !UPT ;  /* 0x0000000bff067290 */ /* 0x000fd80008ffe4ff */
.L_x_16:
[----:B------:R-:W-:Y:S01]  /*0500*/  ISETP.GE.AND P0, PT, R13, 0x1, PT ;  /* 0x000000010d00780c */ /* 0x000fe20003f06270 */
[----:B------:R-:W-:-:S12]  /*0510*/  BSSY.RECONVERGENT B1, `(.L_x_3) ;  /* 0x00000ad000017945 */ /* 0x000fd80003800200 */
[----:B------:R-:W-:Y:S05]  /*0520*/  @!P0 BRA `(.L_x_4) ;  /* 0x0000000800ac8947 */ /* 0x000fea0003800000 */
[----:B------:R-:W0:Y:S01]  /*0530*/  LDC.64 R14, c[0x0][0x3b0] ;  /* 0x0000ec00ff0e7b82 */ /* 0x000e220000000a00 */
[----:B------:R-:W-:Y:S02]  /*0540*/  HFMA2 R20, -RZ, RZ, 0, 0 ;  /* 0x00000000ff147431 */ /* 0x000fe400000001ff */
[----:B0-----:R-:W-:-:S04]  /*0550*/  IMAD R15, R18, R15, UR4 ;  /* 0x00000004120f7e24 */ /* 0x001fc8000f8e020f */
[----:B------:R-:W-:-:S07]  /*0560*/  IMAD R23, R15, R14, R19 ;  /* 0x0000000e0f177224 */ /* 0x000fce00078e0213 */
.L_x_15:
[----:B------:R-:W-:Y:S01]  /*0570*/  ISETP.GE.AND P0, PT, R10, 0x1, PT ;  /* 0x000000010a00780c */ /* 0x000fe20003f06270 */
[----:B------:R-:W-:-:S12]  /*0580*/  BSSY.RECONVERGENT B0, `(.L_x_5) ;  /* 0x00000a2000007945 */ /* 0x000fd80003800200 */
[----:B------:R-:W-:Y:S05]  /*0590*/  @!P0 BRA `(.L_x_6) ;  /* 0x0000000800808947 */ /* 0x000fea0003800000 */
[----:B------:R-:W0:Y:S01]  /*05a0*/  LDC R15, c[0x0][0x3a0] ;  /* 0x0000e800ff0f7b82 */ /* 0x000e220000000800 */
[----:B------:R-:W-:Y:S01]  /*05b0*/  ISETP.GE.U32.AND P0, PT, R10, 0x10, PT ;  /* 0x000000100a00780c */ /* 0x000fe20003f06070 */
[----:B------:R-:W-:Y:S01]  /*05c0*/  IMAD.IADD R27, R23, 0x1, R20 ;  /* 0x00000001171b7824 */ /* 0x000fe200078e0214 */
[----:B------:R-:W-:Y:S01]  /*05d0*/  BSSY.RECONVERGENT B2, `(.L_x_7) ;  /* 0x0000048000027945 */ /* 0x000fe20003800200 */
[----:B------:R-:W-:-:S04]  /*05e0*/  MOV R21, RZ ;  /* 0x000000ff00157202 */ /* 0x000fc80000000f00 */
[----:B------:R-:W1:Y:S01]  /*05f0*/  LDC R14, c[0x0][0x3b0] ;  /* 0x0000ec00ff0e7b82 */ /* 0x000e620000000800 */
[----:B0-----:R-:W-:-:S04]  /*0600*/  IMAD R22, R15, UR4, R20 ;  /* 0x000000040f167c24 */ /* 0x001fc8000f8e0214 */
[----:B------:R-:W-:Y:S02]  /*0610*/  IMAD R22, R22, R15, R7 ;  /* 0x0000000f16167224 */ /* 0x000fe400078e0207 */
[----:B-1----:R-:W-:Y:S01]  /*0620*/  IMAD R24, R27, R14, R11 ;  /* 0x0000000e1b187224 */ /* 0x002fe200078e020b */
[----:B------:R-:W-:Y:S06]  /*0630*/  @!P0 BRA `(.L_x_8) ;  /* 0x0000000400048947 */ /* 0x000fec0003800000 */
[----:B------:R-:W-:Y:S01]  /*0640*/  BSSY.RECONVERGENT B3, `(.L_x_9) ;  /* 0x000003f000037945 */ /* 0x000fe20003800200 */
[----:B------:R-:W-:Y:S01]  /*0650*/  IMAD R27, R27, R14, R6 ;  /* 0x0000000e1b1b7224 */ /* 0x000fe200078e0206 */
[----:B------:R-:W-:Y:S01]  /*0660*/  MOV R21, R22 ;  /* 0x0000001600157202 */ /* 0x000fe20000000f00 */
[----:B------:R-:W-:-:S07]  /*0670*/  IMAD.MOV.U32 R25, RZ, RZ, R0 ;  /* 0x000000ffff197224 */ /* 0x000fce00078e0000 */
.L_x_10:
[----:B------:R-:W-:Y:S01]  /*0680*/  MOV R16, UR7 ;  /* 0x0000000700107c02 */ /* 0x000fe20008000f00 */
[----:B------:R-:W-:Y:S01]  /*0690*/  IMAD.U32 R14, RZ, RZ, UR5 ;  /* 0x00000005ff0e7e24 */ /* 0x000fe2000f8e00ff */
[----:B------:R-:W-:Y:S02]  /*06a0*/  MOV R17, UR8 ;  /* 0x0000000800117c02 */ /* 0x000fe40008000f00 */
[----:B------:R-:W-:Y:S01]  /*06b0*/  MOV R15, UR6 ;  /* 0x00000006000f7c02 */ /* 0x000fe20008000f00 */
[----:B------:R-:W-:-:S04]  /*06c0*/  IMAD.WIDE R16, R27, 0x4, R16 ;  /* 0x000000041b107825 */ /* 0x000fc800078e0210 */
[----:B------:R-:W-:Y:S01]  /*06d0*/  IMAD.WIDE R14, R21, 0x4, R14 ;  /* 0x00000004150e7825 */ /* 0x000fe200078e020e */
[----:B------:R-:W2:Y:S04]  /*06e0*/  LDG.E R26, desc[UR12][R16.64+-0x20] ;  /* 0xffffe00c101a7981 */ /* 0x000ea8000c1e1900 */
[----:B------:R-:W2:Y:S04]  /*06f0*/  LDG.E R29, desc[UR12][R14.64+-0x20] ;  /* 0xffffe00c0e1d7981 */ /* 0x000ea8000c1e1900 */
[----:B------:R-:W3:Y:S01]  /*0700*/  LDG.E R28, desc[UR12][R14.64+0x1c] ;  /* 0x00001c0c0e1c7981 */ /* 0x000ee2000c1e1900 */
[----:B--2---:R-:W-:-:S03]  /*0710*/  FFMA R26, R29, R26, R8 ;  /* 0x0000001a1d1a7223 */ /* 0x004fc60000000008 */
[----:B------:R-:W2:Y:S04]  /*0720*/  LDG.E R8, desc[UR12][R16.64+-0x1c] ;  /* 0xffffe40c10087981 */ /* 0x000ea8000c1e1900 */
[----:B------:R-:W2:Y:S02]  /*0730*/  LDG.E R29, desc[UR12][R14.64+-0x1c] ;  /* 0xffffe40c0e1d7981 */ /* 0x000ea4000c1e1900 */
[----:B--2---:R-:W-:Y:S02]  /*0740*/  FFMA R8, R29, R8, R26 ;  /* 0x000000081d087223 */ /* 0x004fe4000000001a */
[----:B------:R-:W2:Y:S04]  /*0750*/  LDG.E R29, desc[UR12][R14.64+-0x18] ;  /* 0xffffe80c0e1d7981 */ /* 0x000ea8000c1e1900 */
[----:B------:R-:W2:Y:S02]  /*0760*/  LDG.E R26, desc[UR12][R16.64+-0x18] ;  /* 0xffffe80c101a7981 */ /* 0x000ea4000c1e1900 */
[----:B--2---:R-:W-:-:S02]  /*0770*/  FFMA R8, R29, R26, R8 ;  /* 0x0000001a1d087223 */ /* 0x004fc40000000008 */
        /* <DEDUP_REMOVED lines=31> */
[----:B------:R-:W2:Y:S01]  /*0970*/  LDG.E R26, desc[UR12][R16.64+0x14] ;  /* 0x0000140c101a7981 */ /* 0x000ea2000c1e1900 */
[----:B------:R-:W-:-:S04]  /*0980*/  IADD3 R25, PT, PT, R25, 0x10, RZ ;  /* 0x0000001019197810 */ /* 0x000fc80007ffe0ff */
[----:B------:R-:W-:Y:S01]  /*0990*/  ISETP.NE.AND P0, PT, R25, RZ, PT ;  /* 0x000000ff1900720c */ /* 0x000fe20003f05270 */
[----:B--2---:R-:W-:Y:S02]  /*09a0*/  FFMA R29, R8, R26, R29 ;  /* 0x0000001a081d7223 */ /* 0x004fe4000000001d */
[----:B------:R-:W2:Y:S04]  /*09b0*/  LDG.E R8, desc[UR12][R14.64+0x18] ;  /* 0x0000180c0e087981 */ /* 0x000ea8000c1e1900 */
[----:B------:R-:W2:Y:S04]  /*09c0*/  LDG.E R26, desc[UR12][R16.64+0x18] ;  /* 0x0000180c101a7981 */ /* 0x000ea8000c1e1900 */
[----:B------:R-:W3:Y:S01]  /*09d0*/  LDG.E R17, desc[UR12][R16.64+0x1c] ;  /* 0x00001c0c10117981 */ /* 0x000ee2000c1e1900 */
[----:B------:R-:W-:Y:S01]  /*09e0*/  VIADD R27, R27, 0x10 ;  /* 0x000000101b1b7836 */ /* 0x000fe20000000000 */
[----:B------:R-:W-:Y:S01]  /*09f0*/  IADD3 R21, PT, PT, R21, 0x10, RZ ;  /* 0x0000001015157810 */ /* 0x000fe20007ffe0ff */
[----:B--2---:R-:W-:-:S04]  /*0a00*/  FFMA R8, R8, R26, R29 ;  /* 0x0000001a08087223 */ /* 0x004fc8000000001d */
[----:B---3--:R-:W-:Y:S01]  /*0a10*/  FFMA R8, R28, R17, R8 ;  /* 0x000000111c087223 */ /* 0x008fe20000000008 */
[----:B------:R-:W-:Y:S06]  /*0a20*/  @P0 BRA `(.L_x_10) ;  /* 0xfffffffc00140947 */ /* 0x000fec000383ffff */
[----:B------:R-:W-:Y:S05]  /*0a30*/  BSYNC.RECONVERGENT B3 ;  /* 0x0000000000037941 */ /* 0x000fea0003800200 */
.L_x_9:
[----:B------:R-:W-:-:S07]  /*0a40*/  MOV R21, R4 ;  /* 0x0000000400157202 */ /* 0x000fce0000000f00 */
.L_x_8:
[----:B------:R-:W-:Y:S05]  /*0a50*/  BSYNC.RECONVERGENT B2 ;  /* 0x0000000000027941 */ /* 0x000fea0003800200 */
.L_x_7:
[----:B------:R-:W-:-:S13]  /*0a60*/  ISETP.NE.AND P0, PT, R5, RZ, PT ;  /* 0x000000ff0500720c */ /* 0x000fda0003f05270 */
[----:B------:R-:W-:Y:S05]  /*0a70*/  @!P0 BRA `(.L_x_6) ;  /* 0x0000000400488947 */ /* 0x000fea0003800000 */
[----:B------:R-:W-:Y:S01]  /*0a80*/  VIADD R14, R5, 0xffffffff ;  /* 0xffffffff050e7836 */ /* 0x000fe20000000000 */
[----:B------:R-:W-:Y:S01]  /*0a90*/  BSSY.RECONVERGENT B2, `(.L_x_11) ;  /* 0x0000023000027945 */ /* 0x000fe20003800200 */
[----:B------:R-:W-:-:S03]  /*0aa0*/  ISETP.NE.AND P1, PT, R3, RZ, PT ;  /* 0x000000ff0300720c */ /* 0x000fc60003f25270 */
[----:B------:R-:W-:-:S13]  /*0ab0*/  ISETP.GE.U32.AND P0, PT, R14, 0x7, PT ;  /* 0x000000070e00780c */ /* 0x000fda0003f06070 */
[----:B------:R-:W-:Y:S05]  /*0ac0*/  @!P0 BRA `(.L_x_12) ;  /* 0x00000000007c8947 */ /* 0x000fea0003800000 */
[----:B------:R-:W0:Y:S01]  /*0ad0*/  LDC.64 R16, c[0x0][0x388] ;  /* 0x0000e200ff107b82 */ /* 0x000e220000000a00 */
[-C--:B------:R-:W-:Y:S02]  /*0ae0*/  IADD3 R25, PT, PT, R22, R21.reuse, RZ ;  /* 0x0000001516197210 */ /* 0x080fe40007ffe0ff */
[----:B------:R-:W-:-:S05]  /*0af0*/  IADD3 R27, PT, PT, R24, R21, RZ ;  /* 0x00000015181b7210 */ /* 0x000fca0007ffe0ff */
[----:B------:R-:W1:Y:S01]  /*0b00*/  LDC.64 R14, c[0x0][0x390] ;  /* 0x0000e400ff0e7b82 */ /* 0x000e620000000a00 */
[----:B0-----:R-:W-:-:S05]  /*0b10*/  IMAD.WIDE R16, R25, 0x4, R16 ;  /* 0x0000000419107825 */ /* 0x001fca00078e0210 */
[----:B------:R-:W2:Y:S01]  /*0b20*/  LDG.E R25, desc[UR12][R16.64] ;  /* 0x0000000c10197981 */ /* 0x000ea2000c1e1900 */
[----:B-1----:R-:W-:-:S03]  /*0b30*/  IMAD.WIDE R14, R27, 0x4, R14 ;  /* 0x000000041b0e7825 */ /* 0x002fc600078e020e */
[----:B------:R-:W3:Y:S04]  /*0b40*/  LDG.E R28, desc[UR12][R16.64+0x4] ;  /* 0x0000040c101c7981 */ /* 0x000ee8000c1e1900 */
[----:B------:R-:W2:Y:S04]  /*0b50*/  LDG.E R26, desc[UR12][R14.64] ;  /* 0x0000000c0e1a7981 */ /* 0x000ea8000c1e1900 */
[----:B------:R-:W3:Y:S01]  /*0b60*/  LDG.E R27, desc[UR12][R14.64+0x4] ;  /* 0x0000040c0e1b7981 */ /* 0x000ee2000c1e1900 */
[----:B--2---:R-:W-:-:S03]  /*0b70*/  FFMA R25, R25, R26, R8 ;  /* 0x0000001a19197223 */ /* 0x004fc60000000008 */
[----:B------:R-:W2:Y:S04]  /*0b80*/  LDG.E R8, desc[UR12][R16.64+0x8] ;  /* 0x0000080c10087981 */ /* 0x000ea8000c1e1900 */
[----:B------:R-:W2:Y:S01]  /*0b90*/  LDG.E R26, desc[UR12][R14.64+0x8] ;  /* 0x0000080c0e1a7981 */ /* 0x000ea2000c1e1900 */
[----:B---3--:R-:W-:-:S03]  /*0ba0*/  FFMA R25, R28, R27, R25 ;  /* 0x0000001b1c197223 */ /* 0x008fc60000000019 */
[----:B------:R-:W3:Y:S04]  /*0bb0*/  LDG.E R27, desc[UR12][R16.64+0xc] ;  /* 0x00000c0c101b7981 */ /* 0x000ee8000c1e1900 */
        /* <DEDUP_REMOVED lines=13> */
[----:B------:R-:W-:Y:S02]  /*0c90*/  VIADD R21, R21, 0x8 ;  /* 0x0000000815157836 */ /* 0x000fe40000000000 */
[----:B--2---:R-:W-:-:S04]  /*0ca0*/  FFMA R8, R25, R26, R8 ;  /* 0x0000001a19087223 */ /* 0x004fc80000000008 */
[----:B---3--:R-:W-:-:S07]  /*0cb0*/  FFMA R8, R27, R28, R8 ;  /* 0x0000001c1b087223 */ /* 0x008fce0000000008 */
.L_x_12:
[----:B------:R-:W-:Y:S05]  /*0cc0*/  BSYNC.RECONVERGENT B2 ;  /* 0x0000000000027941 */ /* 0x000fea0003800200 */
.L_x_11:
[----:B------:R-:W-:Y:S05]  /*0cd0*/  @!P1 BRA `(.L_x_6) ;  /* 0x0000000000b09947 */ /* 0x000fea0003800000 */
[----:B------:R-:W-:Y:S01]  /*0ce0*/  IADD3 R14, PT, PT, R3, -0x1, RZ ;  /* 0xffffffff030e7810 */ /* 0x000fe20007ffe0ff */
[----:B------:R-:W-:Y:S01]  /*0cf0*/  BSSY.RECONVERGENT B2, `(.L_x_13) ;  /* 0x0000017000027945 */ /* 0x000fe20003800200 */
[----:B------:R-:W-:Y:S02]  /*0d00*/  ISETP.NE.AND P1, PT, R2, RZ, PT ;  /* 0x000000ff0200720c */ /* 0x000fe40003f25270 */
        /* <DEDUP_REMOVED lines=21> */
.L_x_14:
[----:B------:R-:W-:Y:S05]  /*0e60*/  BSYNC.RECONVERGENT B2 ;  /* 0x0000000000027941 */ /* 0x000fea0003800200 */
.L_x_13:
[----:B------:R-:W-:Y:S05]  /*0e70*/  @!P1 BRA `(.L_x_6) ;  /* 0x0000000000489947 */ /* 0x000fea0003800000 */
[----:B------:R-:W0:Y:S01]  /*0e80*/  LDC.64 R16, c[0x0][0x388] ;  /* 0x0000e200ff107b82 */ /* 0x000e220000000a00 */
[-C--:B------:R-:W-:Y:S02]  /*0e90*/  IADD3 R25, PT, PT, R22, R21.reuse, RZ ;  /* 0x0000001516197210 */ /* 0x080fe40007ffe0ff */
[----:B------:R-:W-:-:S05]  /*0ea0*/  IADD3 R21, PT, PT, R24, R21, RZ ;  /* 0x0000001518157210 */ /* 0x000fca0007ffe0ff */
[----:B------:R-:W1:Y:S01]  /*0eb0*/  LDC.64 R14, c[0x0][0x390] ;  /* 0x0000e400ff0e7b82 */ /* 0x000e620000000a00 */
[----:B0-----:R-:W-:-:S04]  /*0ec0*/  IMAD.WIDE R16, R25, 0x4, R16 ;  /* 0x0000000419107825 */ /* 0x001fc800078e0210 */
[----:B-1----:R-:W-:Y:S02]  /*0ed0*/  IMAD.WIDE R14, R21, 0x4, R14 ;  /* 0x00000004150e7825 */ /* 0x002fe400078e020e */
[----:B------:R-:W2:Y:S04]  /*0ee0*/  LDG.E R21, desc[UR12][R16.64] ;  /* 0x0000000c10157981 */ /* 0x000ea8000c1e1900 */
[----:B------:R-:W2:Y:S01]  /*0ef0*/  LDG.E R22, desc[UR12][R14.64] ;  /* 0x0000000c0e167981 */ /* 0x000ea2000c1e1900 */
[----:B------:R-:W-:Y:S01]  /*0f00*/  ISETP.NE.AND P0, PT, R2, 0x1, PT ;  /* 0x000000010200780c */ /* 0x000fe20003f05270 */
[----:B--2---:R-:W-:-:S12]  /*0f10*/  FFMA R8, R21, R22, R8 ;  /* 0x0000001615087223 */ /* 0x004fd80000000008 */
[----:B------:R-:W-:Y:S05]  /*0f20*/  @!P0 BRA `(.L_x_6) ;  /* 0x00000000001c8947 */ /* 0x000fea0003800000 */
[----:B------:R-:W-:Y:S01]  /*0f30*/  ISETP.NE.AND P0, PT, R2, 0x2, PT ;  /* 0x000000020200780c */ /* 0x000fe20003f05270 */
[----:B------:R-:W2:Y:S04]  /*0f40*/  LDG.E R21, desc[UR12][R16.64+0x4] ;  /* 0x0000040c10157981 */ /* 0x000ea8000c1e1900 */
[----:B------:R-:W2:Y:S08]  /*0f50*/  LDG.E R22, desc[UR12][R14.64+0x4] ;  /* 0x0000040c0e167981 */ /* 0x000eb0000c1e1900 */
[----:B------:R-:W3:Y:S04]  /*0f60*/  @P0 LDG.E R25, desc[UR12][R16.64+0x8] ;  /* 0x0000080c10190981 */ /* 0x000ee8000c1e1900 */
[----:B------:R-:W3:Y:S01]  /*0f70*/  @P0 LDG.E R24, desc[UR12][R14.64+0x8] ;  /* 0x0000080c0e180981 */ /* 0x000ee2000c1e1900 */
[----:B--2---:R-:W-:-:S04]  /*0f80*/  FFMA R8, R21, R22, R8 ;  /* 0x0000001615087223 */ /* 0x004fc80000000008 */
[----:B---3--:R-:W-:-:S07]  /*0f90*/  @P0 FFMA R8, R25, R24, R8 ;  /* 0x0000001819080223 */ /* 0x008fce0000000008 */
.L_x_6:
[----:B------:R-:W-:Y:S05]  /*0fa0*/  BSYNC.RECONVERGENT B0 ;  /* 0x0000000000007941 */ /* 0x000fea0003800200 */
.L_x_5:
[----:B------:R-:W-:-:S04]  /*0fb0*/  IADD3 R20, PT, PT, R20, 0x1, RZ ;  /* 0x0000000114147810 */ /* 0x000fc80007ffe0ff */
[----:B------:R-:W-:-:S13]  /*0fc0*/  ISETP.NE.AND P0, PT, R20, R13, PT ;  /* 0x0000000d1400720c */ /* 0x000fda0003f05270 */
[----:B------:R-:W-:Y:S05]  /*0fd0*/  @P0 BRA `(.L_x_15) ;  /* 0xfffffff400640947 */ /* 0x000fea000383ffff */
.L_x_4:
[----:B------:R-:W-:Y:S05]  /*0fe0*/  BSYNC.RECONVERGENT B1 ;  /* 0x0000000000017941 */ /* 0x000fea0003800200 */
.L_x_3:
[----:B------:R-:W0:Y:S01]  /*0ff0*/  LDCU UR9, c[0x0][0x3b4] ;  /* 0x00007680ff0977ac */ /* 0x000e220008000800 */
[----:B------:R-:W-:-:S04]  /*1000*/  UIADD3 UR4, UPT, UPT, UR4, 0x1, URZ ;  /* 0x0000000104047890 */ /* 0x000fc8000fffe0ff */
[----:B0-----:R-:W-:-:S09]  /*1010*/  UISETP.NE.AND UP0, UPT, UR4, UR9, UPT ;  /* 0x000000090400728c */ /* 0x001fd2000bf05270 */
[----:B------:R-:W-:Y:S05]  /*1020*/  BRA.U UP0, `(.L_x_16) ;  /* 0xfffffff500347547 */ /* 0x000fea000b83ffff */
.L_x_2:
[----:B------:R-:W-:-:S04]  /*1030*/  VIMNMX R10, PT, PT, R10, R13, PT ;  /* 0x0000000d0a0a7248 */ /* 0x000fc80003fe0100 */
[----:B------:R-:W-:-:S13]  /*1040*/  ISETP.GE.AND P0, PT, R10, 0x1, PT ;  /* 0x000000010a00780c */ /* 0x000fda0003f06270 */
[----:B------:R-:W-:Y:S05]  /*1050*/  @!P0 EXIT ;  /* 0x000000000000894d */ /* 0x000fea0003800000 */
[----:B------:R-:W0:Y:S01]  /*1060*/  LDC.U8 R0, c[0x0][0x3b8] ;  /* 0x0000ee00ff007b82 */ /* 0x000e220000000000 */
[----:B------:R-:W1:Y:S01]  /*1070*/  LDCU UR4, c[0x0][0x3a4] ;  /* 0x00007480ff0477ac */ /* 0x000e620008000800 */
[----:B0-----:R-:W-:-:S04]  /*1080*/  PRMT R0, R0, 0x8880, RZ ;  /* 0x0000888000007816 */ /* 0x001fc800000000ff */
[----:B------:R-:W-:-:S13]  /*1090*/  ISETP.NE.AND P0, PT, R0, 0x1, PT ;  /* 0x000000010000780c */ /* 0x000fda0003f05270 */
[----:B------:R-:W0:Y:S02]  /*10a0*/  @!P0 LDC.64 R2, c[0x0][0x380] ;  /* 0x0000e000ff028b82 */ /* 0x000e240000000a00 */
[----:B0-----:R-:W-:-:S06]  /*10b0*/  @!P0 IMAD.WIDE.U32 R18, R18, 0x4, R2 ;  /* 0x0000000412128825 */ /* 0x001fcc00078e0002 */
[----:B------:R-:W0:Y:S01]  /*10c0*/  LDC.S8 R0, c[0x0][0x3b9] ;  /* 0x0000ee40ff007b82 */ /* 0x000e220000000200 */
[----:B------:R-:W2:Y:S01]  /*10d0*/  @!P0 LDG.E R18, desc[UR12][R18.64] ;  /* 0x0000000c12128981 */ /* 0x000ea2000c1e1900 */
[----:B-1----:R-:W-:-:S06]  /*10e0*/  IMAD R9, R9, UR4, R12 ;  /* 0x0000000409097c24 */ /* 0x002fcc000f8e020c */
[----:B------:R-:W1:Y:S01]  /*10f0*/  LDC.64 R2, c[0x0][0x398] ;  /* 0x0000e600ff027b82 */ /* 0x000e620000000a00 */
[----:B0-----:R-:W-:Y:S01]  /*1100*/  ISETP.NE.AND P1, PT, R0, 0x1, PT ;  /* 0x000000010000780c */ /* 0x001fe20003f25270 */
[----:B-1----:R-:W-:-:S04]  /*1110*/  IMAD.WIDE R2, R9, 0x4, R2 ;  /* 0x0000000409027825 */ /* 0x002fc800078e0202 */
[----:B--2---:R-:W-:-:S05]  /*1120*/  @!P0 FADD R8, R18, R8 ;  /* 0x0000000812088221 */ /* 0x004fca0000000000 */
[----:B------:R-:W-:-:S04]  /*1130*/  FSETP.GEU.AND P0, PT, R8, RZ, PT ;  /* 0x000000ff0800720b */ /* 0x000fc80003f0e000 */
[----:B------:R-:W-:-:S05]  /*1140*/  @!P1 FSEL R8, R8, RZ, P0 ;  /* 0x000000ff08089208 */ /* 0x000fca0000000000 */
[----:B------:R-:W-:Y:S01]  /*1150*/  STG.E desc[UR12][R2.64], R8 ;  /* 0x0000000802007986 */ /* 0x000fe2000c10190c */
[----:B------:R-:W-:Y:S05]  /*1160*/  EXIT ;  /* 0x000000000000794d */ /* 0x000fea0003800000 */
.L_x_17:
[----:B------:R-:W-:-:S00]  /*1170*/  BRA `(.L_x_17) ;  /* 0xfffffffc00fc7947 */ /* 0x000fc0000383ffff */
[----:B------:R-:W-:-:S00]  /*1180*/  NOP ;  /* 0x0000000000007918 */ /* 0x000fc00000000000 */
[----:B------:R-:W-:-:S00]  /*1190*/  NOP ;  /* 0x0000000000007918 */ /* 0x000fc00000000000 */
[----:B------:R-:W-:-:S00]  /*11a0*/  NOP ;  /* 0x0000000000007918 */ /* 0x000fc00000000000 */
[----:B------:R-:W-:-:S00]  /*11b0*/  NOP ;  /* 0x0000000000007918 */ /* 0x000fc00000000000 */
[----:B------:R-:W-:-:S00]  /*11c0*/  NOP ;  /* 0x0000000000007918 */ /* 0x000fc00000000000 */
[----:B------:R-:W-:-:S00]  /*11d0*/  NOP ;  /* 0x0000000000007918 */ /* 0x000fc00000000000 */
[----:B------:R-:W-:-:S00]  /*11e0*/  NOP ;  /* 0x0000000000007918 */ /* 0x000fc00000000000 */
[----:B------:R-:W-:-:S00]  /*11f0*/  NOP ;  /* 0x0000000000007918 */ /* 0x000fc00000000000 */
.L_x_18:


//--------------------- .nv.shared.reserved.0     --------------------------
	.section	.nv.shared.reserved.0,"aw",@nobits
	.weak		__nv_reservedSMEM_offset_0_alias
	.size		__nv_reservedSMEM_offset_0_alias, 0, 64
	.other		__nv_reservedSMEM_offset_0_alias,@"STO_CUDA_RESERVED_SHARED STV_DEFAULT"
__nv_reservedSMEM_offset_0_alias:
	.zero		0
	.zero		64


//--------------------- .nv.constant0._Z4convPfS_S_S_iiiiiibb --------------------------
	.section	.nv.constant0._Z4convPfS_S_S_iiiiiibb,"a",@progbits
	.sectionflags	@""
	.align	4
.nv.constant0._Z4convPfS_S_S_iiiiiibb:
	.zero		954


//--------------------- SYMBOLS --------------------------

	.type		.nv.reservedSmem.offset0,@object
	.size		.nv.reservedSmem.offset0,0x4
